//
// Generated by NVIDIA NVVM Compiler
//
// Compiler Build ID: CL-36424714
// Cuda compilation tools, release 13.0, V13.0.88
// Based on NVVM 20.0.0
//

.version 9.0
.target sm_100
.address_size 64

	// .globl	_Z16fibonacci_kernelPyi

.visible .entry _Z16fibonacci_kernelPyi(
	.param .u64 .ptr .align 1 _Z16fibonacci_kernelPyi_param_0,
	.param .u32 _Z16fibonacci_kernelPyi_param_1
)
{
	.reg .pred 	%p<7>;
	.reg .b32 	%r<18>;
	.reg .b64 	%rd<32>;

	ld.param.u64 	%rd13, [_Z16fibonacci_kernelPyi_param_0];
	ld.param.u32 	%r10, [_Z16fibonacci_kernelPyi_param_1];
	mov.u32 	%r11, %tid.x;
	mov.u32 	%r12, %ctaid.x;
	mov.u32 	%r13, %ntid.x;
	mad.lo.s32 	%r1, %r12, %r13, %r11;
	setp.ge.s32 	%p1, %r1, %r10;
	@%p1 bra 	$L__BB0_9;
	setp.lt.s32 	%p2, %r1, 2;
	@%p2 bra 	$L__BB0_10;
	add.s32 	%r2, %r1, -1;
	add.s32 	%r14, %r1, -2;
	and.b32  	%r3, %r2, 3;
	setp.lt.u32 	%p3, %r14, 3;
	mov.b64 	%rd31, 1;
	mov.b64 	%rd27, 0;
	@%p3 bra 	$L__BB0_5;
	and.b32  	%r15, %r2, -4;
	neg.s32 	%r16, %r15;
	mov.b64 	%rd31, 1;
	mov.b64 	%rd27, 0;
$L__BB0_4:
	add.s64 	%rd19, %rd27, %rd31;
	add.s64 	%rd20, %rd19, %rd31;
	add.s64 	%rd27, %rd20, %rd19;
	add.s64 	%rd31, %rd27, %rd20;
	add.s32 	%r16, %r16, 4;
	setp.ne.s32 	%p4, %r16, 0;
	@%p4 bra 	$L__BB0_4;
$L__BB0_5:
	setp.eq.s32 	%p5, %r3, 0;
	@%p5 bra 	$L__BB0_8;
	neg.s32 	%r17, %r3;
$L__BB0_7:
	.pragma "nounroll";
	mov.u64 	%rd10, %rd31;
	add.s64 	%rd31, %rd27, %rd10;
	add.s32 	%r17, %r17, 1;
	setp.ne.s32 	%p6, %r17, 0;
	mov.u64 	%rd27, %rd10;
	@%p6 bra 	$L__BB0_7;
$L__BB0_8:
	cvta.to.global.u64 	%rd21, %rd13;
	mul.wide.s32 	%rd22, %r1, 8;
	add.s64 	%rd23, %rd21, %rd22;
	st.global.u64 	[%rd23], %rd31;
$L__BB0_9:
	ret;
$L__BB0_10:
	cvt.s64.s32 	%rd31, %r1;
	bra.uni 	$L__BB0_8;

}


// ===== COMPILED SASS (sm_100) =====

	.target	sm_100

	.elftype	@"ET_EXEC"


//--------------------- .note.nv.tkinfo           --------------------------
	.section	.note.nv.tkinfo,"",@"SHT_NOTE"
	.sectionflags	@"SHF_NOTE_NV_TKINFO"
	.tkinfo
        /*0018*/ 	.word	0x00000002
        /*0030*/ 	.string	""
        /*0030*/ 	.string	"ptxas"
        /*0030*/ 	.string	"Cuda compilation tools, release 13.0, V13.0.88"
        /*0030*/ 	.string	"Build cuda_13.0.r13.0/compiler.36424714_0"
        /*0030*/ 	.string	"-arch sm_100 -m 64 "



//--------------------- .note.nv.cuinfo           --------------------------
	.section	.note.nv.cuinfo,"",@"SHT_NOTE"
	.sectionflags	@"SHF_NOTE_NV_CUINFO"
        /*0018*/ 	.short	0x0002
        /*001a*/ 	.short	0x0064
        /*001c*/ 	.short	0x0082
	.zero		2


//--------------------- .nv.info                  --------------------------
	.section	.nv.info,"",@"SHT_CUDA_INFO"
	.align	4


	//----- nvinfo : EIATTR_REGCOUNT
	.align		4
        /*0000*/ 	.byte	0x04, 0x2f
        /*0002*/ 	.short	(.L_1 - .L_0)
	.align		4
.L_0:
        /*0004*/ 	.word	index@(_Z16fibonacci_kernelPyi)
        /*0008*/ 	.word	0x0000000c


	//----- nvinfo : EIATTR_FRAME_SIZE
	.align		4
.L_1:
        /*000c*/ 	.byte	0x04, 0x11
        /*000e*/ 	.short	(.L_3 - .L_2)
	.align		4
.L_2:
        /*0010*/ 	.word	index@(_Z16fibonacci_kernelPyi)
        /*0014*/ 	.word	0x00000000


	//----- nvinfo : EIATTR_MIN_STACK_SIZE
	.align		4
.L_3:
        /*0018*/ 	.byte	0x04, 0x12
        /*001a*/ 	.short	(.L_5 - .L_4)
	.align		4
.L_4:
        /*001c*/ 	.word	index@(_Z16fibonacci_kernelPyi)
        /*0020*/ 	.word	0x00000000
.L_5:


//--------------------- .nv.compat                --------------------------
	.section	.nv.compat,"",@"SHT_CUDA_COMPAT_INFO"
	.align	4
        /*0000*/ 	.byte	0x02, 0x09, 0x00, 0x00, 0x02, 0x02, 0x01, 0x00, 0x02, 0x05, 0x05, 0x00, 0x03, 0x07, 0x01, 0x01
        /*0010*/ 	.byte	0x02, 0x03, 0x00, 0x00, 0x02, 0x06, 0x01, 0x00, 0x04, 0x0b, 0x08, 0x00, 0x09, 0x00, 0x00, 0x00
        /*0020*/ 	.byte	0x00, 0x00, 0x00, 0x00


//--------------------- .nv.info._Z16fibonacci_kernelPyi --------------------------
	.section	.nv.info._Z16fibonacci_kernelPyi,"",@"SHT_CUDA_INFO"
	.sectionflags	@""
	.align	4


	//----- nvinfo : EIATTR_CUDA_API_VERSION
	.align		4
        /*0000*/ 	.byte	0x04, 0x37
        /*0002*/ 	.short	(.L_7 - .L_6)
.L_6:
        /*0004*/ 	.word	0x00000082


	//----- nvinfo : EIATTR_KPARAM_INFO
	.align		4
.L_7:
        /*0008*/ 	.byte	0x04, 0x17
        /*000a*/ 	.short	(.L_9 - .L_8)
.L_8:
        /*000c*/ 	.word	0x00000000
        /*0010*/ 	.short	0x0001
        /*0012*/ 	.short	0x0008
        /*0014*/ 	.byte	0x00, 0xf0, 0x11, 0x00


	//----- nvinfo : EIATTR_KPARAM_INFO
	.align		4
.L_9:
        /*0018*/ 	.byte	0x04, 0x17
        /*001a*/ 	.short	(.L_11 - .L_10)
.L_10:
        /*001c*/ 	.word	0x00000000
        /*0020*/ 	.short	0x0000
        /*0022*/ 	.short	0x0000
        /*0024*/ 	.byte	0x00, 0xf5, 0x21, 0x00


	//----- nvinfo : EIATTR_SPARSE_MMA_MASK
	.align		4
.L_11:
        /*0028*/ 	.byte	0x03, 0x50
        /*002a*/ 	.short	0x0000


	//----- nvinfo : EIATTR_MAXREG_COUNT
	.align		4
        /*002c*/ 	.byte	0x03, 0x1b
        /*002e*/ 	.short	0x00ff


	//----- nvinfo : EIATTR_MERCURY_ISA_VERSION
	.align		4
        /*0030*/ 	.byte	0x03, 0x5f
        /*0032*/ 	.short	0x0101


	//----- nvinfo : EIATTR_VRC_CTA_INIT_COUNT
	.align		4
        /*0034*/ 	.byte	0x02, 0x4a
	.zero		1
	.zero		1


	//----- nvinfo : EIATTR_EXIT_INSTR_OFFSETS
	.align		4
        /*0038*/ 	.byte	0x04, 0x1c
        /*003a*/ 	.short	(.L_13 - .L_12)


	//   ....[0]....
.L_12:
        /*003c*/ 	.word	0x00000070


	//   ....[1]....
        /*0040*/ 	.word	0x00000820


	//----- nvinfo : EIATTR_CRS_STACK_SIZE
	.align		4
.L_13:
        /*0044*/ 	.byte	0x04, 0x1e
        /*0046*/ 	.short	(.L_15 - .L_14)
.L_14:
        /*0048*/ 	.word	0x00000000


	//----- nvinfo : EIATTR_CBANK_PARAM_SIZE
	.align		4
.L_15:
        /*004c*/ 	.byte	0x03, 0x19
        /*004e*/ 	.short	0x000c


	//----- nvinfo : EIATTR_PARAM_CBANK
	.align		4
        /*0050*/ 	.byte	0x04, 0x0a
        /*0052*/ 	.short	(.L_17 - .L_16)
	.align		4
.L_16:
        /*0054*/ 	.word	index@(.nv.constant0._Z16fibonacci_kernelPyi)
        /*0058*/ 	.short	0x0380
        /*005a*/ 	.short	0x000c


	//----- nvinfo : EIATTR_SW_WAR
	.align		4
.L_17:
        /*005c*/ 	.byte	0x04, 0x36
        /*005e*/ 	.short	(.L_19 - .L_18)
.L_18:
        /*0060*/ 	.word	0x00000008
.L_19:


//--------------------- .nv.callgraph             --------------------------
	.section	.nv.callgraph,"",@"SHT_CUDA_CALLGRAPH"
	.align	4
	.sectionentsize	8
	.align		4
        /*0000*/ 	.word	0x00000000
	.align		4
        /*0004*/ 	.word	0xffffffff
	.align		4
        /*0008*/ 	.word	0x00000000
	.align		4
        /*000c*/ 	.word	0xfffffffe
	.align		4
        /*0010*/ 	.word	0x00000000
	.align		4
        /*0014*/ 	.word	0xfffffffd
	.align		4
        /*0018*/ 	.word	0x00000000
	.align		4
        /*001c*/ 	.word	0xfffffffc


//--------------------- .text._Z16fibonacci_kernelPyi --------------------------
	.section	.text._Z16fibonacci_kernelPyi,"ax",@progbits
	.align	128
        .global         _Z16fibonacci_kernelPyi
        .type           _Z16fibonacci_kernelPyi,@function
        .size           _Z16fibonacci_kernelPyi,(.L_x_13 - _Z16fibonacci_kernelPyi)
        .other          _Z16fibonacci_kernelPyi,@"STO_CUDA_ENTRY STV_DEFAULT"
_Z16fibonacci_kernelPyi:
.text._Z16fibonacci_kernelPyi:
[----:B------:R-:W-:Y:S01]  /*0000*/  LDC R1, c[0x0][0x37c] ;  /* 0x0000df00ff017b82 */ /* 0x000fe20000000800 */
[----:B------:R-:W0:Y:S07]  /*0010*/  S2R R0, SR_TID.X ;  /* 0x0000000000007919 */ /* 0x000e2e0000002100 */
[----:B------:R-:W0:Y:S01]  /*0020*/  S2UR UR4, SR_CTAID.X ;  /* 0x00000000000479c3 */ /* 0x000e220000002500 */
[----:B------:R-:W1:Y:S07]  /*0030*/  LDCU UR5, c[0x0][0x388] ;  /* 0x00007100ff0577ac */ /* 0x000e6e0008000800 */
[----:B------:R-:W0:Y:S02]  /*0040*/  LDC R3, c[0x0][0x360] ;  /* 0x0000d800ff037b82 */ /* 0x000e240000000800 */
[----:B0-----:R-:W-:-:S05]  /*0050*/  IMAD R0, R3, UR4, R0 ;  /* 0x0000000403007c24 */ /* 0x001fca000f8e0200 */
[----:B-1----:R-:W-:-:S13]  /*0060*/  ISETP.GE.AND P0, PT, R0, UR5, PT ;  /* 0x0000000500007c0c */ /* 0x002fda000bf06270 */
[----:B------:R-:W-:Y:S05]  /*0070*/  @P0 EXIT ;  /* 0x000000000000094d */ /* 0x000fea0003800000 */
[----:B------:R-:W-:Y:S01]  /*0080*/  ISETP.GE.AND P0, PT, R0, 0x2, PT ;  /* 0x000000020000780c */ /* 0x000fe20003f06270 */
[----:B------:R-:W0:Y:S01]  /*0090*/  LDCU.64 UR4, c[0x0][0x358] ;  /* 0x00006b00ff0477ac */ /* 0x000e220008000a00 */
[----:B------:R-:W-:Y:S11]  /*00a0*/  BSSY.RECONVERGENT B2, `(.L_x_0) ;  /* 0x0000072000027945 */ /* 0x000ff60003800200 */
[--C-:B------:R-:W-:Y:S01]  /*00b0*/  @!P0 SHF.R.S32.HI R7, RZ, 0x1f, R0.reuse ;  /* 0x0000001fff078819 */ /* 0x100fe20000011400 */
[----:B------:R-:W-:Y:S01]  /*00c0*/  @!P0 IMAD.MOV.U32 R4, RZ, RZ, R0 ;  /* 0x000000ffff048224 */ /* 0x000fe200078e0000 */
[----:B------:R-:W-:Y:S06]  /*00d0*/  @!P0 BRA `(.L_x_1) ;  /* 0x0000000400b88947 */ /* 0x000fec0003800000 */
[C---:B------:R-:W-:Y:S01]  /*00e0*/  VIADD R2, R0.reuse, 0xfffffffe ;  /* 0xfffffffe00027836 */ /* 0x040fe20000000000 */
[----:B------:R-:W-:Y:S01]  /*00f0*/  BSSY.RECONVERGENT B1, `(.L_x_2) ;  /* 0x0000060000017945 */ /* 0x000fe20003800200 */
[----:B------:R-:W-:Y:S01]  /*0100*/  VIADD R3, R0, 0xffffffff ;  /* 0xffffffff00037836 */ /* 0x000fe20000000000 */
[----:B------:R-:W-:Y:S01]  /*0110*/  CS2R R6, SRZ ;  /* 0x0000000000067805 */ /* 0x000fe2000001ff00 */
[----:B------:R-:W-:Y:S01]  /*0120*/  IMAD.MOV.U32 R4, RZ, RZ, 0x1 ;  /* 0x00000001ff047424 */ /* 0x000fe200078e00ff */
[----:B------:R-:W-:Y:S01]  /*0130*/  ISETP.GE.U32.AND P0, PT, R2, 0x3, PT ;  /* 0x000000030200780c */ /* 0x000fe20003f06070 */
[----:B------:R-:W-:Y:S01]  /*0140*/  IMAD.MOV.U32 R9, RZ, RZ, RZ ;  /* 0x000000ffff097224 */ /* 0x000fe200078e00ff */
[----:B------:R-:W-:-:S11]  /*0150*/  LOP3.LUT R2, R3, 0x3, RZ, 0xc0, !PT ;  /* 0x0000000303027812 */ /* 0x000fd600078ec0ff */
[----:B------:R-:W-:Y:S05]  /*0160*/  @!P0 BRA `(.L_x_3) ;  /* 0x0000000400608947 */ /* 0x000fea0003800000 */
[----:B------:R-:W-:Y:S01]  /*0170*/  LOP3.LUT R3, R3, 0xfffffffc, RZ, 0xc0, !PT ;  /* 0xfffffffc03037812 */ /* 0x000fe200078ec0ff */
[----:B------:R-:W-:Y:S01]  /*0180*/  BSSY.RELIABLE B0, `(.L_x_4) ;  /* 0x000004b000007945 */ /* 0x000fe20003800100 */
[----:B------:R-:W-:Y:S01]  /*0190*/  IMAD.MOV.U32 R4, RZ, RZ, 0x1 ;  /* 0x00000001ff047424 */ /* 0x000fe200078e00ff */
[----:B------:R-:W-:Y:S01]  /*01a0*/  CS2R R6, SRZ ;  /* 0x0000000000067805 */ /* 0x000fe2000001ff00 */
[----:B------:R-:W-:Y:S02]  /*01b0*/  IMAD.MOV.U32 R9, RZ, RZ, RZ ;  /* 0x000000ffff097224 */ /* 0x000fe400078e00ff */
[----:B------:R-:W-:-:S05]  /*01c0*/  IMAD.MOV R3, RZ, RZ, -R3 ;  /* 0x000000ffff037224 */ /* 0x000fca00078e0a03 */
[----:B------:R-:W-:-:S13]  /*01d0*/  ISETP.GE.AND P0, PT, R3, RZ, PT ;  /* 0x000000ff0300720c */ /* 0x000fda0003f06270 */
[----:B------:R-:W-:Y:S05]  /*01e0*/  @P0 BRA `(.L_x_5) ;  /* 0x0000000400100947 */ /* 0x000fea0003800000 */
[----:B------:R-:W-:Y:S01]  /*01f0*/  IMAD.MOV R5, RZ, RZ, -R3 ;  /* 0x000000ffff057224 */ /* 0x000fe200078e0a03 */
[----:B------:R-:W-:Y:S01]  /*0200*/  BSSY.RECONVERGENT B3, `(.L_x_6) ;  /* 0x0000028000037945 */ /* 0x000fe20003800200 */
[----:B------:R-:W-:-:S03]  /*0210*/  PLOP3.LUT P0, PT, PT, PT, PT, 0x80, 0x8 ;  /* 0x000000000008781c */ /* 0x000fc60003f0f070 */
[----:B------:R-:W-:-:S13]  /*0220*/  ISETP.GT.AND P1, PT, R5, 0xc, PT ;  /* 0x0000000c0500780c */ /* 0x000fda0003f24270 */
[----:B------:R-:W-:Y:S05]  /*0230*/  @!P1 BRA `(.L_x_7) ;  /* 0x0000000000909947 */ /* 0x000fea0003800000 */
[----:B------:R-:W-:-:S13]  /*0240*/  PLOP3.LUT P0, PT, PT, PT, PT, 0x8, 0x80 ;  /* 0x000000000080781c */ /* 0x000fda0003f0e170 */
.L_x_8:
[----:B------:R-:W-:Y:S01]  /*0250*/  IADD3 R5, P1, PT, R4, R9, RZ ;  /* 0x0000000904057210 */ /* 0x000fe20007f3e0ff */
[----:B------:R-:W-:-:S03]  /*0260*/  VIADD R3, R3, 0x10 ;  /* 0x0000001003037836 */ /* 0x000fc60000000000 */
[----:B------:R-:W-:Y:S01]  /*0270*/  IADD3 R4, P2, PT, R4, R5, RZ ;  /* 0x0000000504047210 */ /* 0x000fe20007f5e0ff */
[----:B------:R-:W-:-:S03]  /*0280*/  IMAD.X R6, R7, 0x1, R6, P1 ;  /* 0x0000000107067824 */ /* 0x000fc600008e0606 */
        /* <DEDUP_REMOVED lines=12> */
[----:B------:R-:W-:Y:S02]  /*0350*/  IADD3 R5, P1, PT, R4, R5, RZ ;  /* 0x0000000504057210 */ /* 0x000fe40007f3e0ff */
[----:B------:R-:W-:Y:S02]  /*0360*/  IADD3.X R7, PT, PT, R6, R7, RZ, P2, !PT ;  /* 0x0000000706077210 */ /* 0x000fe400017fe4ff */
[----:B------:R-:W-:-:S03]  /*0370*/  IADD3 R4, P2, PT, R5, R4, RZ ;  /* 0x0000000405047210 */ /* 0x000fc60007f5e0ff */
[----:B------:R-:W-:Y:S01]  /*0380*/  IMAD.X R6, R7, 0x1, R6, P1 ;  /* 0x0000000107067824 */ /* 0x000fe200008e0606 */
        /* <DEDUP_REMOVED lines=10> */
[----:B------:R-:W-:Y:S02]  /*0430*/  ISETP.GE.AND P2, PT, R3, -0xc, PT ;  /* 0xfffffff40300780c */ /* 0x000fe40003f46270 */
[----:B------:R-:W-:Y:S01]  /*0440*/  IADD3 R4, P3, PT, R9, R4, RZ ;  /* 0x0000000409047210 */ /* 0x000fe20007f7e0ff */
[----:B------:R-:W-:-:S04]  /*0450*/  IMAD.X R6, R5, 0x1, R6, P1 ;  /* 0x0000000105067824 */ /* 0x000fc800008e0606 */
[----:B------:R-:W-:-:S06]  /*0460*/  IMAD.X R7, R6, 0x1, R5, P3 ;  /* 0x0000000106077824 */ /* 0x000fcc00018e0605 */
[----:B------:R-:W-:Y:S05]  /*0470*/  @!P2 BRA `(.L_x_8) ;  /* 0xfffffffc0074a947 */ /* 0x000fea000383ffff */
.L_x_7:
[----:B0-----:R-:W-:Y:S05]  /*0480*/  BSYNC.RECONVERGENT B3 ;  /* 0x0000000000037941 */ /* 0x001fea0003800200 */
.L_x_6:
[----:B------:R-:W-:Y:S01]  /*0490*/  IMAD.MOV R5, RZ, RZ, -R3 ;  /* 0x000000ffff057224 */ /* 0x000fe200078e0a03 */
[----:B------:R-:W-:Y:S04]  /*04a0*/  BSSY.RECONVERGENT B3, `(.L_x_9) ;  /* 0x0000015000037945 */ /* 0x000fe80003800200 */
[----:B------:R-:W-:-:S13]  /*04b0*/  ISETP.GT.AND P1, PT, R5, 0x4, PT ;  /* 0x000000040500780c */ /* 0x000fda0003f24270 */
[----:B------:R-:W-:Y:S05]  /*04c0*/  @!P1 BRA `(.L_x_10) ;  /* 0x0000000000489947 */ /* 0x000fea0003800000 */
[----:B------:R-:W-:Y:S01]  /*04d0*/  IADD3 R5, P0, PT, R9, R4, RZ ;  /* 0x0000000409057210 */ /* 0x000fe20007f1e0ff */
[----:B------:R-:W-:-:S03]  /*04e0*/  VIADD R3, R3, 0x8 ;  /* 0x0000000803037836 */ /* 0x000fc60000000000 */
        /* <DEDUP_REMOVED lines=10> */
[----:B------:R-:W-:Y:S02]  /*0590*/  IADD3 R9, P2, PT, R4, R5, RZ ;  /* 0x0000000504097210 */ /* 0x000fe40007f5e0ff */
[----:B------:R-:W-:Y:S01]  /*05a0*/  PLOP3.LUT P0, PT, PT, PT, PT, 0x8, 0x80 ;  /* 0x000000000080781c */ /* 0x000fe20003f0e170 */
[----:B------:R-:W-:Y:S01]  /*05b0*/  IMAD.X R5, R6, 0x1, R7, P1 ;  /* 0x0000000106057824 */ /* 0x000fe200008e0607 */
[----:B------:R-:W-:-:S03]  /*05c0*/  IADD3 R4, P1, PT, R9, R4, RZ ;  /* 0x0000000409047210 */ /* 0x000fc60007f3e0ff */
[----:B------:R-:W-:-:S04]  /*05d0*/  IMAD.X R6, R5, 0x1, R6, P2 ;  /* 0x0000000105067824 */ /* 0x000fc800010e0606 */
[----:B------:R-:W-:-:S07]  /*05e0*/  IMAD.X R7, R6, 0x1, R5, P1 ;  /* 0x0000000106077824 */ /* 0x000fce00008e0605 */
.L_x_10:
[----:B------:R-:W-:Y:S05]  /*05f0*/  BSYNC.RECONVERGENT B3 ;  /* 0x0000000000037941 */ /* 0x000fea0003800200 */
.L_x_9:
[----:B------:R-:W-:-:S13]  /*0600*/  ISETP.NE.OR P0, PT, R3, RZ, P0 ;  /* 0x000000ff0300720c */ /* 0x000fda0000705670 */
[----:B------:R-:W-:Y:S05]  /*0610*/  @!P0 BREAK.RELIABLE B0 ;  /* 0x0000000000008942 */ /* 0x000fea0003800100 */
[----:B------:R-:W-:Y:S05]  /*0620*/  @!P0 BRA `(.L_x_3) ;  /* 0x0000000000308947 */ /* 0x000fea0003800000 */
.L_x_5:
[----:B0-----:R-:W-:Y:S05]  /*0630*/  BSYNC.RELIABLE B0 ;  /* 0x0000000000007941 */ /* 0x001fea0003800100 */
.L_x_4:
[----:B------:R-:W-:Y:S01]  /*0640*/  IADD3 R9, P0, PT, R4, R9, RZ ;  /* 0x0000000904097210 */ /* 0x000fe20007f1e0ff */
[----:B------:R-:W-:-:S03]  /*0650*/  VIADD R3, R3, 0x4 ;  /* 0x0000000403037836 */ /* 0x000fc60000000000 */
[-C--:B------:R-:W-:Y:S01]  /*0660*/  IADD3 R4, P1, PT, R4, R9.reuse, RZ ;  /* 0x0000000904047210 */ /* 0x080fe20007f3e0ff */
[----:B------:R-:W-:Y:S01]  /*0670*/  IMAD.X R6, R7, 0x1, R6, P0 ;  /* 0x0000000107067824 */ /* 0x000fe200000e0606 */
[----:B------:R-:W-:Y:S02]  /*0680*/  ISETP.NE.AND P0, PT, R3, RZ, PT ;  /* 0x000000ff0300720c */ /* 0x000fe40003f05270 */
[----:B------:R-:W-:Y:S01]  /*0690*/  IADD3 R9, P2, PT, R4, R9, RZ ;  /* 0x0000000904097210 */ /* 0x000fe20007f5e0ff */
[----:B------:R-:W-:-:S03]  /*06a0*/  IMAD.X R7, R7, 0x1, R6, P1 ;  /* 0x0000000107077824 */ /* 0x000fc600008e0606 */
[----:B------:R-:W-:Y:S02]  /*06b0*/  IADD3 R4, P1, PT, R9, R4, RZ ;  /* 0x0000000409047210 */ /* 0x000fe40007f3e0ff */
[----:B------:R-:W-:-:S05]  /*06c0*/  IADD3.X R6, PT, PT, R7, R6, RZ, P2, !PT ;  /* 0x0000000607067210 */ /* 0x000fca00017fe4ff */
[----:B------:R-:W-:Y:S01]  /*06d0*/  IMAD.X R7, R6, 0x1, R7, P1 ;  /* 0x0000000106077824 */ /* 0x000fe200008e0607 */
[----:B------:R-:W-:Y:S06]  /*06e0*/  @P0 BRA `(.L_x_4) ;  /* 0xfffffffc00d40947 */ /* 0x000fec000383ffff */
.L_x_3:
[----:B0-----:R-:W-:Y:S05]  /*06f0*/  BSYNC.RECONVERGENT B1 ;  /* 0x0000000000017941 */ /* 0x001fea0003800200 */
.L_x_2:
[----:B------:R-:W-:-:S13]  /*0700*/  ISETP.NE.AND P0, PT, R2, RZ, PT ;  /* 0x000000ff0200720c */ /* 0x000fda0003f05270 */
[----:B------:R-:W-:Y:S05]  /*0710*/  @!P0 BRA `(.L_x_1) ;  /* 0x0000000000288947 */ /* 0x000fea0003800000 */
[----:B------:R-:W-:-:S07]  /*0720*/  IMAD.MOV R2, RZ, RZ, -R2 ;  /* 0x000000ffff027224 */ /* 0x000fce00078e0a02 */
.L_x_11:
[----:B------:R-:W-:Y:S02]  /*0730*/  VIADD R2, R2, 0x1 ;  /* 0x0000000102027836 */ /* 0x000fe40000000000 */
[----:B------:R-:W-:Y:S01]  /*0740*/  IMAD.MOV.U32 R3, RZ, RZ, R4 ;  /* 0x000000ffff037224 */ /* 0x000fe200078e0004 */
[----:B------:R-:W-:Y:S01]  /*0750*/  IADD3 R4, P1, PT, R4, R9, RZ ;  /* 0x0000000904047210 */ /* 0x000fe20007f3e0ff */
[----:B------:R-:W-:Y:S01]  /*0760*/  IMAD.MOV.U32 R5, RZ, RZ, R7 ;  /* 0x000000ffff057224 */ /* 0x000fe200078e0007 */
[----:B------:R-:W-:Y:S01]  /*0770*/  ISETP.NE.AND P0, PT, R2, RZ, PT ;  /* 0x000000ff0200720c */ /* 0x000fe20003f05270 */
[----:B------:R-:W-:Y:S02]  /*0780*/  IMAD.MOV.U32 R9, RZ, RZ, R3 ;  /* 0x000000ffff097224 */ /* 0x000fe400078e0003 */
[----:B------:R-:W-:Y:S02]  /*0790*/  IMAD.X R7, R7, 0x1, R6, P1 ;  /* 0x0000000107077824 */ /* 0x000fe400008e0606 */
[----:B------:R-:W-:-:S08]  /*07a0*/  IMAD.MOV.U32 R6, RZ, RZ, R5 ;  /* 0x000000ffff067224 */ /* 0x000fd000078e0005 */
[----:B------:R-:W-:Y:S05]  /*07b0*/  @P0 BRA `(.L_x_11) ;  /* 0xfffffffc00dc0947 */ /* 0x000fea000383ffff */
.L_x_1:
[----:B0-----:R-:W-:Y:S05]  /*07c0*/  BSYNC.RECONVERGENT B2 ;  /* 0x0000000000027941 */ /* 0x001fea0003800200 */
.L_x_0:
[----:B------:R-:W-:Y:S05]  /*07d0*/  WARPSYNC.ALL ;  /* 0x0000000000007948 */ /* 0x000fea0003800000 */
[----:B------:R-:W0:Y:S01]  /*07e0*/  LDC.64 R2, c[0x0][0x380] ;  /* 0x0000e000ff027b82 */ /* 0x000e220000000a00 */
[----:B------:R-:W-:Y:S02]  /*07f0*/  IMAD.MOV.U32 R5, RZ, RZ, R7 ;  /* 0x000000ffff057224 */ /* 0x000fe400078e0007 */
[----:B0-----:R-:W-:-:S05]  /*0800*/  IMAD.WIDE R2, R0, 0x8, R2 ;  /* 0x0000000800027825 */ /* 0x001fca00078e0202 */
[----:B------:R-:W-:Y:S01]  /*0810*/  STG.E.64 desc[UR4][R2.64], R4 ;  /* 0x0000000402007986 */ /* 0x000fe2000c101b04 */
[----:B------:R-:W-:Y:S05]  /*0820*/  EXIT ;  /* 0x000000000000794d */ /* 0x000fea0003800000 */
.L_x_12:
[----:B------:R-:W-:-:S00]  /*0830*/  BRA `(.L_x_12) ;  /* 0xfffffffc00fc7947 */ /* 0x000fc0000383ffff */
[----:B------:R-:W-:-:S00]  /*0840*/  NOP ;  /* 0x0000000000007918 */ /* 0x000fc00000000000 */
        /* <DEDUP_REMOVED lines=11> */
.L_x_13:


//--------------------- .nv.shared.reserved.0     --------------------------
	.section	.nv.shared.reserved.0,"aw",@nobits
	.weak		__nv_reservedSMEM_offset_0_alias
	.size		__nv_reservedSMEM_offset_0_alias, 0, 64
	.other		__nv_reservedSMEM_offset_0_alias,@"STO_CUDA_RESERVED_SHARED STV_DEFAULT"
__nv_reservedSMEM_offset_0_alias:
	.zero		0
	.zero		64


//--------------------- .nv.constant0._Z16fibonacci_kernelPyi --------------------------
	.section	.nv.constant0._Z16fibonacci_kernelPyi,"a",@progbits
	.sectionflags	@""
	.align	4
.nv.constant0._Z16fibonacci_kernelPyi:
	.zero		908


//--------------------- SYMBOLS --------------------------

	.type		.nv.reservedSmem.offset0,@object
	.size		.nv.reservedSmem.offset0,0x4
